	.headerflags	@"EF_CUDA_TEXMODE_UNIFIED EF_CUDA_64BIT_ADDRESS EF_CUDA_ACCELERATORS EF_CUDA_SM90 EF_CUDA_VIRTUAL_SM(EF_CUDA_SM90)"
	.elftype	@"ET_EXEC"


//--------------------- .nv.info                  --------------------------
	.section	.nv.info,"",@"SHT_CUDA_INFO"
	.align	4


	//----- nvinfo : EIATTR_REGCOUNT
	.align		4
        /*0000*/ 	.byte	0x04, 0x2f
        /*0002*/ 	.short	(.L_1 - .L_0)
	.align		4
.L_0:
        /*0004*/ 	.word	index@(triton_poi_fused_convolution_12)
        /*0008*/ 	.word	0x00000012


	//----- nvinfo : EIATTR_MIN_STACK_SIZE
	.align		4
.L_1:
        /*000c*/ 	.byte	0x04, 0x12
        /*000e*/ 	.short	(.L_3 - .L_2)
	.align		4
.L_2:
        /*0010*/ 	.word	index@(triton_poi_fused_convolution_12)
        /*0014*/ 	.word	0x00000000


	//----- nvinfo : EIATTR_FRAME_SIZE
	.align		4
.L_3:
        /*0018*/ 	.byte	0x04, 0x11
        /*001a*/ 	.short	(.L_5 - .L_4)
	.align		4
.L_4:
        /*001c*/ 	.word	index@(triton_poi_fused_convolution_12)
        /*0020*/ 	.word	0x00000000


	//----- nvinfo : EIATTR_MIN_STACK_SIZE
	.align		4
.L_5:
        /*0024*/ 	.byte	0x04, 0x12
        /*0026*/ 	.short	(.L_7 - .L_6)
	.align		4
.L_6:
        /*0028*/ 	.word	index@(triton_poi_fused_convolution_12)
        /*002c*/ 	.word	0x00000000
.L_7:


//--------------------- .nv.info.triton_poi_fused_convolution_12 --------------------------
	.section	.nv.info.triton_poi_fused_convolution_12,"",@"SHT_CUDA_INFO"
	.sectionflags	@""
	.align	4


	//----- nvinfo : EIATTR_CUDA_API_VERSION
	.align		4
        /*0000*/ 	.byte	0x04, 0x37
        /*0002*/ 	.short	(.L_9 - .L_8)
.L_8:
        /*0004*/ 	.word	0x0000007c


	//----- nvinfo : EIATTR_KPARAM_INFO
	.align		4
.L_9:
        /*0008*/ 	.byte	0x04, 0x17
        /*000a*/ 	.short	(.L_11 - .L_10)
.L_10:
        /*000c*/ 	.word	0x00000000
        /*0010*/ 	.short	0x0002
        /*0012*/ 	.short	0x0010
        /*0014*/ 	.byte	0x00, 0xf0, 0x11, 0x00


	//----- nvinfo : EIATTR_KPARAM_INFO
	.align		4
.L_11:
        /*0018*/ 	.byte	0x04, 0x17
        /*001a*/ 	.short	(.L_13 - .L_12)
.L_12:
        /*001c*/ 	.word	0x00000000
        /*0020*/ 	.short	0x0001
        /*0022*/ 	.short	0x0008
        /*0024*/ 	.byte	0x00, 0xf4, 0x21, 0x00


	//----- nvinfo : EIATTR_KPARAM_INFO
	.align		4
.L_13:
        /*0028*/ 	.byte	0x04, 0x17
        /*002a*/ 	.short	(.L_15 - .L_14)
.L_14:
        /*002c*/ 	.word	0x00000000
        /*0030*/ 	.short	0x0000
        /*0032*/ 	.short	0x0000
        /*0034*/ 	.byte	0x00, 0xf4, 0x21, 0x00


	//----- nvinfo : EIATTR_SPARSE_MMA_MASK
	.align		4
.L_15:
        /*0038*/ 	.byte	0x03, 0x50
        /*003a*/ 	.short	0x0000


	//----- nvinfo : EIATTR_MAXREG_COUNT
	.align		4
        /*003c*/ 	.byte	0x03, 0x1b
        /*003e*/ 	.short	0x00ff


	//----- nvinfo : EIATTR_EXIT_INSTR_OFFSETS
	.align		4
        /*0040*/ 	.byte	0x04, 0x1c
        /*0042*/ 	.short	(.L_17 - .L_16)


	//   ....[0]....
.L_16:
        /*0044*/ 	.word	0x000001d0


	//----- nvinfo : EIATTR_REQNTID
	.align		4
.L_17:
        /*0048*/ 	.byte	0x04, 0x10
        /*004a*/ 	.short	(.L_19 - .L_18)
.L_18:
        /*004c*/ 	.word	0x00000080
        /*0050*/ 	.word	0x00000001
        /*0054*/ 	.word	0x00000001


	//----- nvinfo : EIATTR_CBANK_PARAM_SIZE
	.align		4
.L_19:
        /*0058*/ 	.byte	0x03, 0x19
        /*005a*/ 	.short	0x0014


	//----- nvinfo : EIATTR_PARAM_CBANK
	.align		4
        /*005c*/ 	.byte	0x04, 0x0a
        /*005e*/ 	.short	(.L_21 - .L_20)
	.align		4
.L_20:
        /*0060*/ 	.word	index@(.nv.constant0.triton_poi_fused_convolution_12)
        /*0064*/ 	.short	0x0210
        /*0066*/ 	.short	0x0014


	//----- nvinfo : EIATTR_SW_WAR
	.align		4
.L_21:
        /*0068*/ 	.byte	0x04, 0x36
        /*006a*/ 	.short	(.L_23 - .L_22)
.L_22:
        /*006c*/ 	.word	0x00000008
.L_23:


//--------------------- .nv.callgraph             --------------------------
	.section	.nv.callgraph,"",@"SHT_CUDA_CALLGRAPH"
	.align	4
	.sectionentsize	8
	.align		4
        /*0000*/ 	.word	0x00000000
	.align		4
        /*0004*/ 	.word	0xffffffff
	.align		4
        /*0008*/ 	.word	0x00000000
	.align		4
        /*000c*/ 	.word	0xfffffffe
	.align		4
        /*0010*/ 	.word	0x00000000
	.align		4
        /*0014*/ 	.word	0xfffffffd
	.align		4
        /*0018*/ 	.word	0x00000000
	.align		4
        /*001c*/ 	.word	0xfffffffc


//--------------------- .text.triton_poi_fused_convolution_12 --------------------------
	.section	.text.triton_poi_fused_convolution_12,"ax",@progbits
	.align	128
        .global         triton_poi_fused_convolution_12
        .type           triton_poi_fused_convolution_12,@function
        .size           triton_poi_fused_convolution_12,(.L_x_1 - triton_poi_fused_convolution_12)
        .other          triton_poi_fused_convolution_12,@"STO_CUDA_ENTRY STV_DEFAULT"
triton_poi_fused_convolution_12:
.text.triton_poi_fused_convolution_12:
[----:B------:R-:W-:Y:S01]  /*0000*/  LDC R1, c[0x0][0x28] ;  /* 0x00000a00ff017b82 */ /* 0x000fe20000000800 */
[----:B------:R-:W1:Y:S07]  /*0010*/  S2R R0, SR_TID.X ;  /* 0x0000000000007919 */ /* 0x000e6e0000002100 */
[----:B------:R-:W2:Y:S01]  /*0020*/  LDC.64 R4, c[0x0][0x218] ;  /* 0x00008600ff047b82 */ /* 0x000ea20000000a00 */
[----:B------:R-:W-:Y:S01]  /*0030*/  ULDC.64 UR4, c[0x0][0x208] ;  /* 0x0000820000047ab9 */ /* 0x000fe20000000a00 */
[----:B------:R-:W3:Y:S06]  /*0040*/  S2R R7, SR_CTAID.X ;  /* 0x0000000000077919 */ /* 0x000eec0000002500 */
[----:B------:R-:W4:Y:S01]  /*0050*/  LDC.64 R2, c[0x0][0x210] ;  /* 0x00008400ff027b82 */ /* 0x000f220000000a00 */
[----:B-1----:R-:W-:-:S04]  /*0060*/  SHF.L.U32 R0, R0, 0x2, RZ ;  /* 0x0000000200007819 */ /* 0x002fc800000006ff */
[----:B------:R-:W-:Y:S02]  /*0070*/  LOP3.LUT R0, R0, 0x1fc, RZ, 0xc0, !PT ;  /* 0x000001fc00007812 */ /* 0x000fe400078ec0ff */
[----:B---3--:R-:W-:Y:S02]  /*0080*/  SHF.R.S32.HI R6, RZ, 0x15, R7 ;  /* 0x00000015ff067819 */ /* 0x008fe40000011407 */
[----:B------:R-:W-:Y:S02]  /*0090*/  LEA R7, R7, R0, 0xa ;  /* 0x0000000007077211 */ /* 0x000fe400078e50ff */
[----:B------:R-:W-:-:S03]  /*00a0*/  SGXT R0, R6, 0x1 ;  /* 0x000000010600781a */ /* 0x000fc60000000200 */
[----:B----4-:R-:W-:Y:S01]  /*00b0*/  IMAD.WIDE R2, R7, 0x4, R2 ;  /* 0x0000000407027825 */ /* 0x010fe200078e0202 */
[----:B------:R-:W-:-:S04]  /*00c0*/  LEA.HI R0, R0, R7, RZ, 0x8 ;  /* 0x0000000700007211 */ /* 0x000fc800078f40ff */
[----:B------:R-:W-:Y:S01]  /*00d0*/  LOP3.LUT R0, R0, 0xffffff00, RZ, 0xc0, !PT ;  /* 0xffffff0000007812 */ /* 0x000fe200078ec0ff */
[----:B------:R-:W3:Y:S03]  /*00e0*/  LDG.E.128 R12, desc[UR4][R2.64+0x800] ;  /* 0x00080004020c7981 */ /* 0x000ee6000c1e1d00 */
[----:B------:R-:W-:-:S05]  /*00f0*/  IADD3 R9, R7, -R0, RZ ;  /* 0x8000000007097210 */ /* 0x000fca0007ffe0ff */
[----:B--2---:R-:W-:Y:S02]  /*0100*/  IMAD.WIDE R4, R9, 0x4, R4 ;  /* 0x0000000409047825 */ /* 0x004fe400078e0204 */
[----:B------:R-:W2:Y:S04]  /*0110*/  LDG.E.128 R8, desc[UR4][R2.64] ;  /* 0x0000000402087981 */ /* 0x000ea8000c1e1d00 */
[----:B------:R-:W2:Y:S02]  /*0120*/  LDG.E.EL.128 R4, desc[UR4][R4.64] ;  /* 0x0000000404047981 */ /* 0x000ea4000c2e1d00 */
[--C-:B--2---:R-:W-:Y:S01]  /*0130*/  FADD R8, R8, R4.reuse ;  /* 0x0000000408087221 */ /* 0x104fe20000000000 */
[----:B---3--:R-:W-:Y:S01]  /*0140*/  FADD R12, R12, R4 ;  /* 0x000000040c0c7221 */ /* 0x008fe20000000000 */
[--C-:B------:R-:W-:Y:S01]  /*0150*/  FADD R9, R9, R5.reuse ;  /* 0x0000000509097221 */ /* 0x100fe20000000000 */
[----:B------:R-:W-:Y:S01]  /*0160*/  FADD R13, R13, R5 ;  /* 0x000000050d0d7221 */ /* 0x000fe20000000000 */
[--C-:B------:R-:W-:Y:S01]  /*0170*/  FADD R10, R10, R6.reuse ;  /* 0x000000060a0a7221 */ /* 0x100fe20000000000 */
[----:B------:R-:W-:Y:S01]  /*0180*/  FADD R14, R14, R6 ;  /* 0x000000060e0e7221 */ /* 0x000fe20000000000 */
[--C-:B------:R-:W-:Y:S01]  /*0190*/  FADD R11, R11, R7.reuse ;  /* 0x000000070b0b7221 */ /* 0x100fe20000000000 */
[----:B------:R-:W-:-:S04]  /*01a0*/  FADD R15, R15, R7 ;  /* 0x000000070f0f7221 */ /* 0x000fc80000000000 */
[----:B------:R-:W-:Y:S04]  /*01b0*/  STG.E.128 desc[UR4][R2.64], R8 ;  /* 0x0000000802007986 */ /* 0x000fe8000c101d04 */
[----:B------:R-:W-:Y:S01]  /*01c0*/  STG.E.128 desc[UR4][R2.64+0x800], R12 ;  /* 0x0008000c02007986 */ /* 0x000fe2000c101d04 */
[----:B------:R-:W-:Y:S05]  /*01d0*/  EXIT ;  /* 0x000000000000794d */ /* 0x000fea0003800000 */
.L_x_0:
[----:B------:R-:W-:-:S00]  /*01e0*/  BRA `(.L_x_0) ;  /* 0xfffffffc00fc7947 */ /* 0x000fc0000383ffff */
[----:B------:R-:W-:-:S00]  /*01f0*/  NOP ;  /* 0x0000000000007918 */ /* 0x000fc00000000000 */
        /* <DEDUP_REMOVED lines=8> */
.L_x_1:


//--------------------- .nv.constant0.triton_poi_fused_convolution_12 --------------------------
	.section	.nv.constant0.triton_poi_fused_convolution_12,"a",@progbits
	.sectionflags	@""
	.align	4
.nv.constant0.triton_poi_fused_convolution_12:
	.zero		548
